//
// Generated by NVIDIA NVVM Compiler
//
// Compiler Build ID: CL-36424714
// Cuda compilation tools, release 13.0, V13.0.88
// Based on NVVM 20.0.0
//

.version 9.0
.target sm_100
.address_size 64

	// .globl	_Z18dmul_Scalar_matrixPddS_i

.visible .entry _Z18dmul_Scalar_matrixPddS_i(
	.param .u64 .ptr .align 1 _Z18dmul_Scalar_matrixPddS_i_param_0,
	.param .f64 _Z18dmul_Scalar_matrixPddS_i_param_1,
	.param .u64 .ptr .align 1 _Z18dmul_Scalar_matrixPddS_i_param_2,
	.param .u32 _Z18dmul_Scalar_matrixPddS_i_param_3
)
{
	.reg .pred 	%p<2>;
	.reg .b32 	%r<6>;
	.reg .b64 	%rd<8>;
	.reg .b64 	%fd<4>;

	ld.param.u64 	%rd1, [_Z18dmul_Scalar_matrixPddS_i_param_0];
	ld.param.f64 	%fd1, [_Z18dmul_Scalar_matrixPddS_i_param_1];
	ld.param.u64 	%rd2, [_Z18dmul_Scalar_matrixPddS_i_param_2];
	ld.param.u32 	%r2, [_Z18dmul_Scalar_matrixPddS_i_param_3];
	mov.u32 	%r3, %ctaid.x;
	mov.u32 	%r4, %ntid.x;
	mov.u32 	%r5, %tid.x;
	mad.lo.s32 	%r1, %r3, %r4, %r5;
	setp.ge.s32 	%p1, %r1, %r2;
	@%p1 bra 	$L__BB0_2;
	cvta.to.global.u64 	%rd3, %rd1;
	cvta.to.global.u64 	%rd4, %rd2;
	mul.wide.s32 	%rd5, %r1, 8;
	add.s64 	%rd6, %rd3, %rd5;
	ld.global.f64 	%fd2, [%rd6];
	mul.f64 	%fd3, %fd1, %fd2;
	add.s64 	%rd7, %rd4, %rd5;
	st.global.f64 	[%rd7], %fd3;
$L__BB0_2:
	ret;

}


// ===== COMPILED SASS (sm_100) =====

	.target	sm_100

	.elftype	@"ET_EXEC"


//--------------------- .note.nv.tkinfo           --------------------------
	.section	.note.nv.tkinfo,"",@"SHT_NOTE"
	.sectionflags	@"SHF_NOTE_NV_TKINFO"
	.tkinfo
        /*0018*/ 	.word	0x00000002
        /*0030*/ 	.string	""
        /*0030*/ 	.string	"ptxas"
        /*0030*/ 	.string	"Cuda compilation tools, release 13.0, V13.0.88"
        /*0030*/ 	.string	"Build cuda_13.0.r13.0/compiler.36424714_0"
        /*0030*/ 	.string	"-arch sm_100 -m 64 "



//--------------------- .note.nv.cuinfo           --------------------------
	.section	.note.nv.cuinfo,"",@"SHT_NOTE"
	.sectionflags	@"SHF_NOTE_NV_CUINFO"
        /*0018*/ 	.short	0x0002
        /*001a*/ 	.short	0x0064
        /*001c*/ 	.short	0x0082
	.zero		2


//--------------------- .nv.info                  --------------------------
	.section	.nv.info,"",@"SHT_CUDA_INFO"
	.align	4


	//----- nvinfo : EIATTR_REGCOUNT
	.align		4
        /*0000*/ 	.byte	0x04, 0x2f
        /*0002*/ 	.short	(.L_1 - .L_0)
	.align		4
.L_0:
        /*0004*/ 	.word	index@(_Z18dmul_Scalar_matrixPddS_i)
        /*0008*/ 	.word	0x0000000c


	//----- nvinfo : EIATTR_FRAME_SIZE
	.align		4
.L_1:
        /*000c*/ 	.byte	0x04, 0x11
        /*000e*/ 	.short	(.L_3 - .L_2)
	.align		4
.L_2:
        /*0010*/ 	.word	index@(_Z18dmul_Scalar_matrixPddS_i)
        /*0014*/ 	.word	0x00000000


	//----- nvinfo : EIATTR_MIN_STACK_SIZE
	.align		4
.L_3:
        /*0018*/ 	.byte	0x04, 0x12
        /*001a*/ 	.short	(.L_5 - .L_4)
	.align		4
.L_4:
        /*001c*/ 	.word	index@(_Z18dmul_Scalar_matrixPddS_i)
        /*0020*/ 	.word	0x00000000
.L_5:


//--------------------- .nv.compat                --------------------------
	.section	.nv.compat,"",@"SHT_CUDA_COMPAT_INFO"
	.align	4
        /*0000*/ 	.byte	0x02, 0x09, 0x00, 0x00, 0x02, 0x02, 0x01, 0x00, 0x02, 0x05, 0x05, 0x00, 0x03, 0x07, 0x01, 0x01
        /*0010*/ 	.byte	0x02, 0x03, 0x00, 0x00, 0x02, 0x06, 0x01, 0x00, 0x04, 0x0b, 0x08, 0x00, 0x01, 0x00, 0x00, 0x00
        /*0020*/ 	.byte	0x00, 0x00, 0x00, 0x00


//--------------------- .nv.info._Z18dmul_Scalar_matrixPddS_i --------------------------
	.section	.nv.info._Z18dmul_Scalar_matrixPddS_i,"",@"SHT_CUDA_INFO"
	.sectionflags	@""
	.align	4


	//----- nvinfo : EIATTR_CUDA_API_VERSION
	.align		4
        /*0000*/ 	.byte	0x04, 0x37
        /*0002*/ 	.short	(.L_7 - .L_6)
.L_6:
        /*0004*/ 	.word	0x00000082


	//----- nvinfo : EIATTR_KPARAM_INFO
	.align		4
.L_7:
        /*0008*/ 	.byte	0x04, 0x17
        /*000a*/ 	.short	(.L_9 - .L_8)
.L_8:
        /*000c*/ 	.word	0x00000000
        /*0010*/ 	.short	0x0003
        /*0012*/ 	.short	0x0018
        /*0014*/ 	.byte	0x00, 0xf0, 0x11, 0x00


	//----- nvinfo : EIATTR_KPARAM_INFO
	.align		4
.L_9:
        /*0018*/ 	.byte	0x04, 0x17
        /*001a*/ 	.short	(.L_11 - .L_10)
.L_10:
        /*001c*/ 	.word	0x00000000
        /*0020*/ 	.short	0x0002
        /*0022*/ 	.short	0x0010
        /*0024*/ 	.byte	0x00, 0xf5, 0x21, 0x00


	//----- nvinfo : EIATTR_KPARAM_INFO
	.align		4
.L_11:
        /*0028*/ 	.byte	0x04, 0x17
        /*002a*/ 	.short	(.L_13 - .L_12)
.L_12:
        /*002c*/ 	.word	0x00000000
        /*0030*/ 	.short	0x0001
        /*0032*/ 	.short	0x0008
        /*0034*/ 	.byte	0x00, 0xf0, 0x21, 0x00


	//----- nvinfo : EIATTR_KPARAM_INFO
	.align		4
.L_13:
        /*0038*/ 	.byte	0x04, 0x17
        /*003a*/ 	.short	(.L_15 - .L_14)
.L_14:
        /*003c*/ 	.word	0x00000000
        /*0040*/ 	.short	0x0000
        /*0042*/ 	.short	0x0000
        /*0044*/ 	.byte	0x00, 0xf5, 0x21, 0x00


	//----- nvinfo : EIATTR_SPARSE_MMA_MASK
	.align		4
.L_15:
        /*0048*/ 	.byte	0x03, 0x50
        /*004a*/ 	.short	0x0000


	//----- nvinfo : EIATTR_MAXREG_COUNT
	.align		4
        /*004c*/ 	.byte	0x03, 0x1b
        /*004e*/ 	.short	0x00ff


	//----- nvinfo : EIATTR_MERCURY_ISA_VERSION
	.align		4
        /*0050*/ 	.byte	0x03, 0x5f
        /*0052*/ 	.short	0x0101


	//----- nvinfo : EIATTR_VRC_CTA_INIT_COUNT
	.align		4
        /*0054*/ 	.byte	0x02, 0x4a
	.zero		1
	.zero		1


	//----- nvinfo : EIATTR_EXIT_INSTR_OFFSETS
	.align		4
        /*0058*/ 	.byte	0x04, 0x1c
        /*005a*/ 	.short	(.L_17 - .L_16)


	//   ....[0]....
.L_16:
        /*005c*/ 	.word	0x00000070


	//   ....[1]....
        /*0060*/ 	.word	0x00000110


	//----- nvinfo : EIATTR_CBANK_PARAM_SIZE
	.align		4
.L_17:
        /*0064*/ 	.byte	0x03, 0x19
        /*0066*/ 	.short	0x001c


	//----- nvinfo : EIATTR_PARAM_CBANK
	.align		4
        /*0068*/ 	.byte	0x04, 0x0a
        /*006a*/ 	.short	(.L_19 - .L_18)
	.align		4
.L_18:
        /*006c*/ 	.word	index@(.nv.constant0._Z18dmul_Scalar_matrixPddS_i)
        /*0070*/ 	.short	0x0380
        /*0072*/ 	.short	0x001c


	//----- nvinfo : EIATTR_SW_WAR
	.align		4
.L_19:
        /*0074*/ 	.byte	0x04, 0x36
        /*0076*/ 	.short	(.L_21 - .L_20)
.L_20:
        /*0078*/ 	.word	0x00000008
.L_21:


//--------------------- .nv.callgraph             --------------------------
	.section	.nv.callgraph,"",@"SHT_CUDA_CALLGRAPH"
	.align	4
	.sectionentsize	8
	.align		4
        /*0000*/ 	.word	0x00000000
	.align		4
        /*0004*/ 	.word	0xffffffff
	.align		4
        /*0008*/ 	.word	0x00000000
	.align		4
        /*000c*/ 	.word	0xfffffffe
	.align		4
        /*0010*/ 	.word	0x00000000
	.align		4
        /*0014*/ 	.word	0xfffffffd
	.align		4
        /*0018*/ 	.word	0x00000000
	.align		4
        /*001c*/ 	.word	0xfffffffc


//--------------------- .text._Z18dmul_Scalar_matrixPddS_i --------------------------
	.section	.text._Z18dmul_Scalar_matrixPddS_i,"ax",@progbits
	.align	128
        .global         _Z18dmul_Scalar_matrixPddS_i
        .type           _Z18dmul_Scalar_matrixPddS_i,@function
        .size           _Z18dmul_Scalar_matrixPddS_i,(.L_x_1 - _Z18dmul_Scalar_matrixPddS_i)
        .other          _Z18dmul_Scalar_matrixPddS_i,@"STO_CUDA_ENTRY STV_DEFAULT"
_Z18dmul_Scalar_matrixPddS_i:
.text._Z18dmul_Scalar_matrixPddS_i:
[----:B------:R-:W-:Y:S01]  /*0000*/  LDC R1, c[0x0][0x37c] ;  /* 0x0000df00ff017b82 */ /* 0x000fe20000000800 */
[----:B------:R-:W0:Y:S07]  /*0010*/  S2R R0, SR_TID.X ;  /* 0x0000000000007919 */ /* 0x000e2e0000002100 */
[----:B------:R-:W0:Y:S01]  /*0020*/  S2UR UR4, SR_CTAID.X ;  /* 0x00000000000479c3 */ /* 0x000e220000002500 */
[----:B------:R-:W1:Y:S07]  /*0030*/  LDCU UR5, c[0x0][0x398] ;  /* 0x00007300ff0577ac */ /* 0x000e6e0008000800 */
[----:B------:R-:W0:Y:S02]  /*0040*/  LDC R9, c[0x0][0x360] ;  /* 0x0000d800ff097b82 */ /* 0x000e240000000800 */
[----:B0-----:R-:W-:-:S05]  /*0050*/  IMAD R9, R9, UR4, R0 ;  /* 0x0000000409097c24 */ /* 0x001fca000f8e0200 */
[----:B-1----:R-:W-:-:S13]  /*0060*/  ISETP.GE.AND P0, PT, R9, UR5, PT ;  /* 0x0000000509007c0c */ /* 0x002fda000bf06270 */
[----:B------:R-:W-:Y:S05]  /*0070*/  @P0 EXIT ;  /* 0x000000000000094d */ /* 0x000fea0003800000 */
[----:B------:R-:W0:Y:S01]  /*0080*/  LDC.64 R2, c[0x0][0x380] ;  /* 0x0000e000ff027b82 */ /* 0x000e220000000a00 */
[----:B------:R-:W1:Y:S07]  /*0090*/  LDCU.64 UR4, c[0x0][0x358] ;  /* 0x00006b00ff0477ac */ /* 0x000e6e0008000a00 */
[----:B------:R-:W2:Y:S08]  /*00a0*/  LDC.64 R4, c[0x0][0x388] ;  /* 0x0000e200ff047b82 */ /* 0x000eb00000000a00 */
[----:B------:R-:W3:Y:S01]  /*00b0*/  LDC.64 R6, c[0x0][0x390] ;  /* 0x0000e400ff067b82 */ /* 0x000ee20000000a00 */
[----:B0-----:R-:W-:-:S06]  /*00c0*/  IMAD.WIDE R2, R9, 0x8, R2 ;  /* 0x0000000809027825 */ /* 0x001fcc00078e0202 */
[----:B-1----:R-:W2:Y:S01]  /*00d0*/  LDG.E.64 R2, desc[UR4][R2.64] ;  /* 0x0000000402027981 */ /* 0x002ea2000c1e1b00 */
[----:B---3--:R-:W-:Y:S01]  /*00e0*/  IMAD.WIDE R6, R9, 0x8, R6 ;  /* 0x0000000809067825 */ /* 0x008fe200078e0206 */
[----:B--2---:R-:W-:-:S07]  /*00f0*/  DMUL R4, R2, R4 ;  /* 0x0000000402047228 */ /* 0x004fce0000000000 */
[----:B------:R-:W-:Y:S01]  /*0100*/  STG.E.64 desc[UR4][R6.64], R4 ;  /* 0x0000000406007986 */ /* 0x000fe2000c101b04 */
[----:B------:R-:W-:Y:S05]  /*0110*/  EXIT ;  /* 0x000000000000794d */ /* 0x000fea0003800000 */
.L_x_0:
[----:B------:R-:W-:-:S00]  /*0120*/  BRA `(.L_x_0) ;  /* 0xfffffffc00fc7947 */ /* 0x000fc0000383ffff */
[----:B------:R-:W-:-:S00]  /*0130*/  NOP ;  /* 0x0000000000007918 */ /* 0x000fc00000000000 */
        /* <DEDUP_REMOVED lines=12> */
.L_x_1:


//--------------------- .nv.shared.reserved.0     --------------------------
	.section	.nv.shared.reserved.0,"aw",@nobits
	.weak		__nv_reservedSMEM_offset_0_alias
	.size		__nv_reservedSMEM_offset_0_alias, 0, 64
	.other		__nv_reservedSMEM_offset_0_alias,@"STO_CUDA_RESERVED_SHARED STV_DEFAULT"
__nv_reservedSMEM_offset_0_alias:
	.zero		0
	.zero		64


//--------------------- .nv.constant0._Z18dmul_Scalar_matrixPddS_i --------------------------
	.section	.nv.constant0._Z18dmul_Scalar_matrixPddS_i,"a",@progbits
	.sectionflags	@""
	.align	4
.nv.constant0._Z18dmul_Scalar_matrixPddS_i:
	.zero		924


//--------------------- SYMBOLS --------------------------

	.type		.nv.reservedSmem.offset0,@object
	.size		.nv.reservedSmem.offset0,0x4
